//
// Generated by NVIDIA NVVM Compiler
//
// Compiler Build ID: CL-36424714
// Cuda compilation tools, release 13.0, V13.0.88
// Based on NVVM 20.0.0
//

.version 9.0
.target sm_100
.address_size 64

	// .globl	_Z17apply_rows_max_cmPfS_Piii
.extern .shared .align 16 .b8 shared_data[];

.visible .entry _Z17apply_rows_max_cmPfS_Piii(
	.param .u64 .ptr .align 1 _Z17apply_rows_max_cmPfS_Piii_param_0,
	.param .u64 .ptr .align 1 _Z17apply_rows_max_cmPfS_Piii_param_1,
	.param .u64 .ptr .align 1 _Z17apply_rows_max_cmPfS_Piii_param_2,
	.param .u32 _Z17apply_rows_max_cmPfS_Piii_param_3,
	.param .u32 _Z17apply_rows_max_cmPfS_Piii_param_4
)
{
	.reg .pred 	%p<31>;
	.reg .b32 	%r<92>;
	.reg .b32 	%f<18>;
	.reg .b64 	%rd<12>;

	ld.param.u64 	%rd2, [_Z17apply_rows_max_cmPfS_Piii_param_0];
	ld.param.u64 	%rd3, [_Z17apply_rows_max_cmPfS_Piii_param_1];
	ld.param.u64 	%rd4, [_Z17apply_rows_max_cmPfS_Piii_param_2];
	ld.param.u32 	%r46, [_Z17apply_rows_max_cmPfS_Piii_param_3];
	ld.param.u32 	%r47, [_Z17apply_rows_max_cmPfS_Piii_param_4];
	mov.u32 	%r1, %tid.x;
	mov.u32 	%r2, %tid.y;
	mov.u32 	%r49, %ctaid.x;
	mov.u32 	%r3, %ntid.x;
	mul.lo.s32 	%r4, %r3, %r49;
	setp.lt.s32 	%p1, %r47, 1;
	mad.lo.s32 	%r50, %r3, %r3, %r1;
	shl.b32 	%r51, %r50, 2;
	mov.u32 	%r52, shared_data;
	add.s32 	%r5, %r52, %r51;
	mov.b32 	%r90, 0;
	@%p1 bra 	$L__BB0_36;
	add.s32 	%r6, %r4, %r1;
	mad.lo.s32 	%r54, %r2, %r3, %r1;
	shl.b32 	%r55, %r54, 2;
	add.s32 	%r7, %r52, %r55;
	shl.b32 	%r57, %r1, 2;
	add.s32 	%r8, %r52, %r57;
	and.b32  	%r9, %r3, 3;
	and.b32  	%r10, %r3, 2044;
	and.b32  	%r58, %r3, -4;
	neg.s32 	%r11, %r58;
	mul.lo.s32 	%r12, %r3, 12;
	shl.b32 	%r13, %r3, 4;
	shl.b32 	%r14, %r3, 3;
	shl.b32 	%r15, %r3, 2;
	cvta.to.global.u64 	%rd1, %rd2;
	mov.b32 	%r75, 0;
	mov.u32 	%r90, %r75;
$L__BB0_2:
	setp.ge.u32 	%p2, %r6, %r46;
	add.s32 	%r18, %r75, %r2;
	setp.ge.u32 	%p3, %r18, %r47;
	or.pred  	%p4, %p2, %p3;
	@%p4 bra 	$L__BB0_4;
	mad.lo.s32 	%r59, %r18, %r46, %r6;
	mul.wide.u32 	%rd5, %r59, 4;
	add.s64 	%rd6, %rd1, %rd5;
	ld.global.f32 	%f8, [%rd6];
	st.shared.f32 	[%r7], %f8;
$L__BB0_4:
	setp.ne.s32 	%p5, %r2, 0;
	bar.sync 	0;
	@%p5 bra 	$L__BB0_35;
	setp.ne.s32 	%p6, %r75, 0;
	@%p6 bra 	$L__BB0_7;
	ld.shared.f32 	%f9, [%r8];
	st.shared.f32 	[%r5], %f9;
$L__BB0_7:
	setp.ge.u32 	%p7, %r6, %r46;
	@%p7 bra 	$L__BB0_35;
	setp.lt.u32 	%p8, %r3, 4;
	mov.b32 	%r86, 0;
	@%p8 bra 	$L__BB0_23;
	add.s32 	%r77, %r75, 3;
	mov.u32 	%r78, %r8;
	mov.u32 	%r79, %r11;
$L__BB0_10:
	add.s32 	%r24, %r77, -2;
	add.s32 	%r25, %r77, -3;
	setp.ge.s32 	%p9, %r25, %r47;
	@%p9 bra 	$L__BB0_13;
	ld.shared.f32 	%f10, [%r5];
	ld.shared.f32 	%f1, [%r78];
	setp.geu.f32 	%p10, %f10, %f1;
	@%p10 bra 	$L__BB0_13;
	st.shared.f32 	[%r5], %f1;
	mov.u32 	%r90, %r25;
$L__BB0_13:
	setp.ge.s32 	%p11, %r24, %r47;
	@%p11 bra 	$L__BB0_16;
	ld.shared.f32 	%f11, [%r5];
	add.s32 	%r62, %r78, %r15;
	ld.shared.f32 	%f2, [%r62];
	setp.geu.f32 	%p12, %f11, %f2;
	@%p12 bra 	$L__BB0_16;
	st.shared.f32 	[%r5], %f2;
	mov.u32 	%r90, %r24;
$L__BB0_16:
	add.s32 	%r28, %r24, 1;
	setp.ge.s32 	%p13, %r28, %r47;
	@%p13 bra 	$L__BB0_19;
	ld.shared.f32 	%f12, [%r5];
	add.s32 	%r63, %r78, %r14;
	ld.shared.f32 	%f3, [%r63];
	setp.geu.f32 	%p14, %f12, %f3;
	@%p14 bra 	$L__BB0_19;
	st.shared.f32 	[%r5], %f3;
	mov.u32 	%r90, %r28;
$L__BB0_19:
	setp.ge.s32 	%p15, %r77, %r47;
	@%p15 bra 	$L__BB0_22;
	ld.shared.f32 	%f13, [%r5];
	add.s32 	%r64, %r78, %r12;
	ld.shared.f32 	%f4, [%r64];
	setp.geu.f32 	%p16, %f13, %f4;
	@%p16 bra 	$L__BB0_22;
	st.shared.f32 	[%r5], %f4;
	mov.u32 	%r90, %r77;
$L__BB0_22:
	add.s32 	%r79, %r79, 4;
	add.s32 	%r78, %r78, %r13;
	add.s32 	%r77, %r77, 4;
	setp.ne.s32 	%p17, %r79, 0;
	mov.u32 	%r86, %r10;
	@%p17 bra 	$L__BB0_10;
$L__BB0_23:
	setp.eq.s32 	%p18, %r9, 0;
	@%p18 bra 	$L__BB0_35;
	add.s32 	%r37, %r86, %r75;
	setp.ge.s32 	%p19, %r37, %r47;
	@%p19 bra 	$L__BB0_27;
	ld.shared.f32 	%f14, [%r5];
	mul.lo.s32 	%r65, %r86, %r3;
	shl.b32 	%r66, %r65, 2;
	add.s32 	%r67, %r8, %r66;
	ld.shared.f32 	%f5, [%r67];
	setp.geu.f32 	%p20, %f14, %f5;
	@%p20 bra 	$L__BB0_27;
	st.shared.f32 	[%r5], %f5;
	mov.u32 	%r90, %r37;
$L__BB0_27:
	setp.eq.s32 	%p21, %r9, 1;
	@%p21 bra 	$L__BB0_35;
	add.s32 	%r39, %r37, 1;
	setp.ge.s32 	%p22, %r39, %r47;
	@%p22 bra 	$L__BB0_31;
	ld.shared.f32 	%f15, [%r5];
	mad.lo.s32 	%r68, %r3, %r86, %r3;
	shl.b32 	%r69, %r68, 2;
	add.s32 	%r70, %r8, %r69;
	ld.shared.f32 	%f6, [%r70];
	setp.geu.f32 	%p23, %f15, %f6;
	@%p23 bra 	$L__BB0_31;
	st.shared.f32 	[%r5], %f6;
	mov.u32 	%r90, %r39;
$L__BB0_31:
	setp.eq.s32 	%p24, %r9, 2;
	@%p24 bra 	$L__BB0_35;
	add.s32 	%r41, %r37, 2;
	setp.ge.s32 	%p25, %r41, %r47;
	@%p25 bra 	$L__BB0_35;
	ld.shared.f32 	%f16, [%r5];
	add.s32 	%r71, %r86, 2;
	mul.lo.s32 	%r72, %r71, %r3;
	shl.b32 	%r73, %r72, 2;
	add.s32 	%r74, %r8, %r73;
	ld.shared.f32 	%f7, [%r74];
	setp.geu.f32 	%p26, %f16, %f7;
	@%p26 bra 	$L__BB0_35;
	st.shared.f32 	[%r5], %f7;
	mov.u32 	%r90, %r41;
$L__BB0_35:
	bar.sync 	0;
	add.s32 	%r75, %r75, %r3;
	setp.lt.s32 	%p27, %r75, %r47;
	@%p27 bra 	$L__BB0_2;
$L__BB0_36:
	add.s32 	%r45, %r4, %r1;
	setp.ge.u32 	%p28, %r45, %r46;
	setp.ne.s32 	%p29, %r2, 0;
	or.pred  	%p30, %p29, %p28;
	@%p30 bra 	$L__BB0_38;
	ld.shared.f32 	%f17, [%r5];
	cvta.to.global.u64 	%rd7, %rd3;
	mul.wide.u32 	%rd8, %r45, 4;
	add.s64 	%rd9, %rd7, %rd8;
	st.global.f32 	[%rd9], %f17;
	cvta.to.global.u64 	%rd10, %rd4;
	add.s64 	%rd11, %rd10, %rd8;
	st.global.u32 	[%rd11], %r90;
$L__BB0_38:
	ret;

}


// ===== COMPILED SASS (sm_100) =====

	.target	sm_100

	.elftype	@"ET_EXEC"


//--------------------- .note.nv.tkinfo           --------------------------
	.section	.note.nv.tkinfo,"",@"SHT_NOTE"
	.sectionflags	@"SHF_NOTE_NV_TKINFO"
	.tkinfo
        /*0018*/ 	.word	0x00000002
        /*0030*/ 	.string	""
        /*0030*/ 	.string	"ptxas"
        /*0030*/ 	.string	"Cuda compilation tools, release 13.0, V13.0.88"
        /*0030*/ 	.string	"Build cuda_13.0.r13.0/compiler.36424714_0"
        /*0030*/ 	.string	"-arch sm_100 -m 64 "



//--------------------- .note.nv.cuinfo           --------------------------
	.section	.note.nv.cuinfo,"",@"SHT_NOTE"
	.sectionflags	@"SHF_NOTE_NV_CUINFO"
        /*0018*/ 	.short	0x0002
        /*001a*/ 	.short	0x0064
        /*001c*/ 	.short	0x0082
	.zero		2


//--------------------- .nv.info                  --------------------------
	.section	.nv.info,"",@"SHT_CUDA_INFO"
	.align	4


	//----- nvinfo : EIATTR_REGCOUNT
	.align		4
        /*0000*/ 	.byte	0x04, 0x2f
        /*0002*/ 	.short	(.L_1 - .L_0)
	.align		4
.L_0:
        /*0004*/ 	.word	index@(_Z17apply_rows_max_cmPfS_Piii)
        /*0008*/ 	.word	0x0000001b


	//----- nvinfo : EIATTR_FRAME_SIZE
	.align		4
.L_1:
        /*000c*/ 	.byte	0x04, 0x11
        /*000e*/ 	.short	(.L_3 - .L_2)
	.align		4
.L_2:
        /*0010*/ 	.word	index@(_Z17apply_rows_max_cmPfS_Piii)
        /*0014*/ 	.word	0x00000000


	//----- nvinfo : EIATTR_MIN_STACK_SIZE
	.align		4
.L_3:
        /*0018*/ 	.byte	0x04, 0x12
        /*001a*/ 	.short	(.L_5 - .L_4)
	.align		4
.L_4:
        /*001c*/ 	.word	index@(_Z17apply_rows_max_cmPfS_Piii)
        /*0020*/ 	.word	0x00000000
.L_5:


//--------------------- .nv.compat                --------------------------
	.section	.nv.compat,"",@"SHT_CUDA_COMPAT_INFO"
	.align	4
        /*0000*/ 	.byte	0x02, 0x09, 0x00, 0x00, 0x02, 0x02, 0x01, 0x00, 0x02, 0x05, 0x05, 0x00, 0x03, 0x07, 0x01, 0x01
        /*0010*/ 	.byte	0x02, 0x03, 0x00, 0x00, 0x02, 0x06, 0x01, 0x00, 0x04, 0x0b, 0x08, 0x00, 0x09, 0x00, 0x00, 0x00
        /*0020*/ 	.byte	0x00, 0x00, 0x00, 0x00


//--------------------- .nv.info._Z17apply_rows_max_cmPfS_Piii --------------------------
	.section	.nv.info._Z17apply_rows_max_cmPfS_Piii,"",@"SHT_CUDA_INFO"
	.sectionflags	@""
	.align	4


	//----- nvinfo : EIATTR_CUDA_API_VERSION
	.align		4
        /*0000*/ 	.byte	0x04, 0x37
        /*0002*/ 	.short	(.L_7 - .L_6)
.L_6:
        /*0004*/ 	.word	0x00000082


	//----- nvinfo : EIATTR_KPARAM_INFO
	.align		4
.L_7:
        /*0008*/ 	.byte	0x04, 0x17
        /*000a*/ 	.short	(.L_9 - .L_8)
.L_8:
        /*000c*/ 	.word	0x00000000
        /*0010*/ 	.short	0x0004
        /*0012*/ 	.short	0x001c
        /*0014*/ 	.byte	0x00, 0xf0, 0x11, 0x00


	//----- nvinfo : EIATTR_KPARAM_INFO
	.align		4
.L_9:
        /*0018*/ 	.byte	0x04, 0x17
        /*001a*/ 	.short	(.L_11 - .L_10)
.L_10:
        /*001c*/ 	.word	0x00000000
        /*0020*/ 	.short	0x0003
        /*0022*/ 	.short	0x0018
        /*0024*/ 	.byte	0x00, 0xf0, 0x11, 0x00


	//----- nvinfo : EIATTR_KPARAM_INFO
	.align		4
.L_11:
        /*0028*/ 	.byte	0x04, 0x17
        /*002a*/ 	.short	(.L_13 - .L_12)
.L_12:
        /*002c*/ 	.word	0x00000000
        /*0030*/ 	.short	0x0002
        /*0032*/ 	.short	0x0010
        /*0034*/ 	.byte	0x00, 0xf5, 0x21, 0x00


	//----- nvinfo : EIATTR_KPARAM_INFO
	.align		4
.L_13:
        /*0038*/ 	.byte	0x04, 0x17
        /*003a*/ 	.short	(.L_15 - .L_14)
.L_14:
        /*003c*/ 	.word	0x00000000
        /*0040*/ 	.short	0x0001
        /*0042*/ 	.short	0x0008
        /*0044*/ 	.byte	0x00, 0xf5, 0x21, 0x00


	//----- nvinfo : EIATTR_KPARAM_INFO
	.align		4
.L_15:
        /*0048*/ 	.byte	0x04, 0x17
        /*004a*/ 	.short	(.L_17 - .L_16)
.L_16:
        /*004c*/ 	.word	0x00000000
        /*0050*/ 	.short	0x0000
        /*0052*/ 	.short	0x0000
        /*0054*/ 	.byte	0x00, 0xf5, 0x21, 0x00


	//----- nvinfo : EIATTR_SPARSE_MMA_MASK
	.align		4
.L_17:
        /*0058*/ 	.byte	0x03, 0x50
        /*005a*/ 	.short	0x0000


	//----- nvinfo : EIATTR_MAXREG_COUNT
	.align		4
        /*005c*/ 	.byte	0x03, 0x1b
        /*005e*/ 	.short	0x00ff


	//----- nvinfo : EIATTR_NUM_BARRIERS
	.align		4
        /*0060*/ 	.byte	0x02, 0x4c
        /*0062*/ 	.byte	0x01
	.zero		1


	//----- nvinfo : EIATTR_MERCURY_ISA_VERSION
	.align		4
        /*0064*/ 	.byte	0x03, 0x5f
        /*0066*/ 	.short	0x0101


	//----- nvinfo : EIATTR_VRC_CTA_INIT_COUNT
	.align		4
        /*0068*/ 	.byte	0x02, 0x4a
	.zero		1
	.zero		1


	//----- nvinfo : EIATTR_EXIT_INSTR_OFFSETS
	.align		4
        /*006c*/ 	.byte	0x04, 0x1c
        /*006e*/ 	.short	(.L_19 - .L_18)


	//   ....[0]....
.L_18:
        /*0070*/ 	.word	0x000009a0


	//   ....[1]....
        /*0074*/ 	.word	0x00000a20


	//----- nvinfo : EIATTR_CRS_STACK_SIZE
	.align		4
.L_19:
        /*0078*/ 	.byte	0x04, 0x1e
        /*007a*/ 	.short	(.L_21 - .L_20)
.L_20:
        /*007c*/ 	.word	0x00000000


	//----- nvinfo : EIATTR_CBANK_PARAM_SIZE
	.align		4
.L_21:
        /*0080*/ 	.byte	0x03, 0x19
        /*0082*/ 	.short	0x0020


	//----- nvinfo : EIATTR_PARAM_CBANK
	.align		4
        /*0084*/ 	.byte	0x04, 0x0a
        /*0086*/ 	.short	(.L_23 - .L_22)
	.align		4
.L_22:
        /*0088*/ 	.word	index@(.nv.constant0._Z17apply_rows_max_cmPfS_Piii)
        /*008c*/ 	.short	0x0380
        /*008e*/ 	.short	0x0020


	//----- nvinfo : EIATTR_SW_WAR
	.align		4
.L_23:
        /*0090*/ 	.byte	0x04, 0x36
        /*0092*/ 	.short	(.L_25 - .L_24)
.L_24:
        /*0094*/ 	.word	0x00000008
.L_25:


//--------------------- .nv.callgraph             --------------------------
	.section	.nv.callgraph,"",@"SHT_CUDA_CALLGRAPH"
	.align	4
	.sectionentsize	8
	.align		4
        /*0000*/ 	.word	0x00000000
	.align		4
        /*0004*/ 	.word	0xffffffff
	.align		4
        /*0008*/ 	.word	0x00000000
	.align		4
        /*000c*/ 	.word	0xfffffffe
	.align		4
        /*0010*/ 	.word	0x00000000
	.align		4
        /*0014*/ 	.word	0xfffffffd
	.align		4
        /*0018*/ 	.word	0x00000000
	.align		4
        /*001c*/ 	.word	0xfffffffc


//--------------------- .text._Z17apply_rows_max_cmPfS_Piii --------------------------
	.section	.text._Z17apply_rows_max_cmPfS_Piii,"ax",@progbits
	.align	128
        .global         _Z17apply_rows_max_cmPfS_Piii
        .type           _Z17apply_rows_max_cmPfS_Piii,@function
        .size           _Z17apply_rows_max_cmPfS_Piii,(.L_x_21 - _Z17apply_rows_max_cmPfS_Piii)
        .other          _Z17apply_rows_max_cmPfS_Piii,@"STO_CUDA_ENTRY STV_DEFAULT"
_Z17apply_rows_max_cmPfS_Piii:
.text._Z17apply_rows_max_cmPfS_Piii:
[----:B------:R-:W-:Y:S01]  /*0000*/  LDC R1, c[0x0][0x37c] ;  /* 0x0000df00ff017b82 */ /* 0x000fe20000000800 */
[----:B------:R-:W0:Y:S07]  /*0010*/  S2R R9, SR_TID.X ;  /* 0x0000000000097919 */ /* 0x000e2e0000002100 */
[----:B------:R-:W1:Y:S01]  /*0020*/  S2UR UR5, SR_CgaCtaId ;  /* 0x00000000000579c3 */ /* 0x000e620000008800 */
[----:B------:R-:W2:Y:S01]  /*0030*/  LDCU UR9, c[0x0][0x39c] ;  /* 0x00007380ff0977ac */ /* 0x000ea20008000800 */
[----:B------:R-:W-:Y:S01]  /*0040*/  IMAD.MOV.U32 R0, RZ, RZ, RZ ;  /* 0x000000ffff007224 */ /* 0x000fe200078e00ff */
[----:B------:R-:W3:Y:S01]  /*0050*/  S2R R7, SR_TID.Y ;  /* 0x0000000000077919 */ /* 0x000ee20000002200 */
[----:B------:R-:W-:Y:S01]  /*0060*/  UMOV UR4, 0x400 ;  /* 0x0000040000047882 */ /* 0x000fe20000000000 */
[----:B------:R-:W4:Y:S03]  /*0070*/  LDCU.64 UR6, c[0x0][0x358] ;  /* 0x00006b00ff0677ac */ /* 0x000f260008000a00 */
[----:B------:R-:W0:Y:S08]  /*0080*/  LDC R8, c[0x0][0x360] ;  /* 0x0000d800ff087b82 */ /* 0x000e300000000800 */
[----:B------:R-:W5:Y:S01]  /*0090*/  S2UR UR8, SR_CTAID.X ;  /* 0x00000000000879c3 */ /* 0x000f620000002500 */
[----:B--2---:R-:W-:-:S02]  /*00a0*/  UISETP.GE.AND UP0, UPT, UR9, 0x1, UPT ;  /* 0x000000010900788c */ /* 0x004fc4000bf06270 */
[----:B-1----:R-:W-:Y:S01]  /*00b0*/  ULEA UR4, UR5, UR4, 0x18 ;  /* 0x0000000405047291 */ /* 0x002fe2000f8ec0ff */
[----:B0-----:R-:W-:-:S05]  /*00c0*/  IMAD R10, R8, R8, R9 ;  /* 0x00000008080a7224 */ /* 0x001fca00078e0209 */
[----:B------:R-:W-:Y:S01]  /*00d0*/  LEA R10, R10, UR4, 0x2 ;  /* 0x000000040a0a7c11 */ /* 0x000fe2000f8e10ff */
[----:B-----5:R-:W-:Y:S01]  /*00e0*/  IMAD R6, R8, UR8, RZ ;  /* 0x0000000808067c24 */ /* 0x020fe2000f8e02ff */
[----:B---34-:R-:W-:Y:S06]  /*00f0*/  BRA.U !UP0, `(.L_x_0) ;  /* 0x0000000908187547 */ /* 0x018fec000b800000 */
[--C-:B------:R-:W-:Y:S01]  /*0100*/  IMAD R15, R7, R8, R9.reuse ;  /* 0x00000008070f7224 */ /* 0x100fe200078e0209 */
[----:B------:R-:W-:Y:S01]  /*0110*/  LOP3.LUT R16, R8, 0xfffffffc, RZ, 0xc0, !PT ;  /* 0xfffffffc08107812 */ /* 0x000fe200078ec0ff */
[----:B------:R-:W-:Y:S01]  /*0120*/  BSSY.RECONVERGENT B0, `(.L_x_0) ;  /* 0x0000083000007945 */ /* 0x000fe20003800200 */
[----:B------:R-:W-:Y:S01]  /*0130*/  IMAD.IADD R11, R6, 0x1, R9 ;  /* 0x00000001060b7824 */ /* 0x000fe200078e0209 */
[----:B------:R-:W-:Y:S01]  /*0140*/  LEA R12, R9, UR4, 0x2 ;  /* 0x00000004090c7c11 */ /* 0x000fe2000f8e10ff */
[----:B------:R-:W-:Y:S01]  /*0150*/  IMAD.MOV.U32 R14, RZ, RZ, RZ ;  /* 0x000000ffff0e7224 */ /* 0x000fe200078e00ff */
[C---:B------:R-:W-:Y:S01]  /*0160*/  LOP3.LUT R18, R8.reuse, 0x3, RZ, 0xc0, !PT ;  /* 0x0000000308127812 */ /* 0x040fe200078ec0ff */
[----:B------:R-:W-:Y:S01]  /*0170*/  IMAD.MOV.U32 R0, RZ, RZ, RZ ;  /* 0x000000ffff007224 */ /* 0x000fe200078e00ff */
[----:B------:R-:W-:Y:S02]  /*0180*/  LOP3.LUT R13, R8, 0x7fc, RZ, 0xc0, !PT ;  /* 0x000007fc080d7812 */ /* 0x000fe400078ec0ff */
[----:B------:R-:W-:-:S02]  /*0190*/  LEA R15, R15, UR4, 0x2 ;  /* 0x000000040f0f7c11 */ /* 0x000fc4000f8e10ff */
[----:B------:R-:W-:-:S07]  /*01a0*/  IADD3 R16, PT, PT, -R16, RZ, RZ ;  /* 0x000000ff10107210 */ /* 0x000fce0007ffe1ff */
.L_x_19:
[----:B0-----:R-:W0:Y:S01]  /*01b0*/  LDC.64 R2, c[0x0][0x398] ;  /* 0x0000e600ff027b82 */ /* 0x001e220000000a00 */
[----:B------:R-:W-:Y:S01]  /*01c0*/  IMAD.IADD R20, R7, 0x1, R14 ;  /* 0x0000000107147824 */ /* 0x000fe200078e020e */
[----:B------:R-:W-:Y:S04]  /*01d0*/  BSSY.RECONVERGENT B1, `(.L_x_1) ;  /* 0x0000009000017945 */ /* 0x000fe80003800200 */
[----:B0-----:R-:W-:-:S04]  /*01e0*/  ISETP.GE.U32.AND P0, PT, R20, R3, PT ;  /* 0x000000031400720c */ /* 0x001fc80003f06070 */
[----:B------:R-:W-:-:S13]  /*01f0*/  ISETP.GE.U32.OR P0, PT, R11, R2, P0 ;  /* 0x000000020b00720c */ /* 0x000fda0000706470 */
[----:B-1234-:R-:W-:Y:S05]  /*0200*/  @P0 BRA `(.L_x_2) ;  /* 0x0000000000140947 */ /* 0x01efea0003800000 */
[----:B------:R-:W0:Y:S01]  /*0210*/  LDC.64 R4, c[0x0][0x380] ;  /* 0x0000e000ff047b82 */ /* 0x000e220000000a00 */
[----:B------:R-:W-:-:S04]  /*0220*/  IMAD R17, R20, R2, R11 ;  /* 0x0000000214117224 */ /* 0x000fc800078e020b */
[----:B0-----:R-:W-:-:S06]  /*0230*/  IMAD.WIDE.U32 R4, R17, 0x4, R4 ;  /* 0x0000000411047825 */ /* 0x001fcc00078e0004 */
[----:B------:R-:W2:Y:S04]  /*0240*/  LDG.E R4, desc[UR6][R4.64] ;  /* 0x0000000604047981 */ /* 0x000ea8000c1e1900 */
[----:B--2---:R0:W-:Y:S02]  /*0250*/  STS [R15], R4 ;  /* 0x000000040f007388 */ /* 0x0041e40000000800 */
.L_x_2:
[----:B------:R-:W-:Y:S05]  /*0260*/  BSYNC.RECONVERGENT B1 ;  /* 0x0000000000017941 */ /* 0x000fea0003800200 */
.L_x_1:
[----:B------:R-:W-:Y:S01]  /*0270*/  BAR.SYNC.DEFER_BLOCKING 0x0 ;  /* 0x0000000000007b1d */ /* 0x000fe20000010000 */
[----:B------:R-:W-:-:S05]  /*0280*/  ISETP.NE.AND P0, PT, R7, RZ, PT ;  /* 0x000000ff0700720c */ /* 0x000fca0003f05270 */
[----:B------:R-:W-:Y:S08]  /*0290*/  BSSY.RECONVERGENT B1, `(.L_x_3) ;  /* 0x0000067000017945 */ /* 0x000ff00003800200 */
[----:B------:R-:W-:Y:S05]  /*02a0*/  @P0 BRA `(.L_x_4) ;  /* 0x0000000400940947 */ /* 0x000fea0003800000 */
[----:B------:R-:W-:-:S13]  /*02b0*/  ISETP.NE.AND P0, PT, R14, RZ, PT ;  /* 0x000000ff0e00720c */ /* 0x000fda0003f05270 */
[----:B------:R-:W1:Y:S04]  /*02c0*/  @!P0 LDS R5, [R12] ;  /* 0x000000000c058984 */ /* 0x000e680000000800 */
[----:B-1----:R1:W-:Y:S01]  /*02d0*/  @!P0 STS [R10], R5 ;  /* 0x000000050a008388 */ /* 0x0023e20000000800 */
[----:B------:R-:W-:-:S13]  /*02e0*/  ISETP.GE.U32.AND P0, PT, R11, R2, PT ;  /* 0x000000020b00720c */ /* 0x000fda0003f06070 */
[----:B-1----:R-:W-:Y:S05]  /*02f0*/  @P0 BRA `(.L_x_4) ;  /* 0x0000000400800947 */ /* 0x002fea0003800000 */
[----:B------:R-:W-:Y:S01]  /*0300*/  ISETP.GE.U32.AND P0, PT, R8, 0x4, PT ;  /* 0x000000040800780c */ /* 0x000fe20003f06070 */
[----:B------:R-:W-:-:S12]  /*0310*/  IMAD.MOV.U32 R5, RZ, RZ, RZ ;  /* 0x000000ffff057224 */ /* 0x000fd800078e00ff */
[----:B------:R-:W-:Y:S05]  /*0320*/  @!P0 BRA `(.L_x_5) ;  /* 0x0000000000d08947 */ /* 0x000fea0003800000 */
[----:B------:R-:W1:Y:S01]  /*0330*/  LDC R3, c[0x0][0x39c] ;  /* 0x0000e700ff037b82 */ /* 0x000e620000000800 */
[----:B------:R-:W-:Y:S01]  /*0340*/  VIADD R2, R14, 0x3 ;  /* 0x000000030e027836 */ /* 0x000fe20000000000 */
[----:B------:R-:W-:Y:S01]  /*0350*/  MOV R5, R12 ;  /* 0x0000000c00057202 */ /* 0x000fe20000000f00 */
[----:B0-----:R-:W-:-:S07]  /*0360*/  IMAD.MOV.U32 R4, RZ, RZ, R16 ;  /* 0x000000ffff047224 */ /* 0x001fce00078e0010 */
.L_x_14:
[C---:B------:R-:W-:Y:S01]  /*0370*/  VIADD R22, R2.reuse, 0xfffffffd ;  /* 0xfffffffd02167836 */ /* 0x040fe20000000000 */
[----:B------:R-:W-:Y:S01]  /*0380*/  IADD3 R20, PT, PT, R2, -0x2, RZ ;  /* 0xfffffffe02147810 */ /* 0x000fe20007ffe0ff */
[----:B------:R-:W-:Y:S01]  /*0390*/  VIADD R4, R4, 0x4 ;  /* 0x0000000404047836 */ /* 0x000fe20000000000 */
[----:B------:R-:W-:Y:S01]  /*03a0*/  BSSY.RECONVERGENT B2, `(.L_x_6) ;  /* 0x000000d000027945 */ /* 0x000fe20003800200 */
[----:B------:R-:W-:Y:S01]  /*03b0*/  VIADD R24, R2, 0xffffffff ;  /* 0xffffffff02187836 */ /* 0x000fe20000000000 */
[-C--:B-1----:R-:W-:Y:S02]  /*03c0*/  ISETP.GE.AND P4, PT, R22, R3.reuse, PT ;  /* 0x000000031600720c */ /* 0x082fe40003f86270 */
[----:B------:R-:W-:Y:S02]  /*03d0*/  ISETP.NE.AND P0, PT, R4, RZ, PT ;  /* 0x000000ff0400720c */ /* 0x000fe40003f05270 */
[-C--:B------:R-:W-:Y:S02]  /*03e0*/  ISETP.GE.AND P1, PT, R20, R3.reuse, PT ;  /* 0x000000031400720c */ /* 0x080fe40003f26270 */
[----:B------:R-:W-:-:S02]  /*03f0*/  ISETP.GE.AND P2, PT, R24, R3, PT ;  /* 0x000000031800720c */ /* 0x000fc40003f46270 */
[----:B------:R-:W-:-:S05]  /*0400*/  ISETP.GE.AND P3, PT, R2, R3, PT ;  /* 0x000000030200720c */ /* 0x000fca0003f66270 */
[----:B0-23--:R-:W-:Y:S08]  /*0410*/  @P4 BRA `(.L_x_7) ;  /* 0x0000000000144947 */ /* 0x00dff00003800000 */
[----:B------:R-:W-:Y:S04]  /*0420*/  LDS R17, [R10] ;  /* 0x000000000a117984 */ /* 0x000fe80000000800 */
[----:B------:R-:W0:Y:S02]  /*0430*/  LDS R19, [R5] ;  /* 0x0000000005137984 */ /* 0x000e240000000800 */
[----:B0-----:R-:W-:-:S13]  /*0440*/  FSETP.GEU.AND P4, PT, R17, R19, PT ;  /* 0x000000131100720b */ /* 0x001fda0003f8e000 */
[----:B------:R0:W-:Y:S01]  /*0450*/  @!P4 STS [R10], R19 ;  /* 0x000000130a00c388 */ /* 0x0001e20000000800 */
[----:B------:R-:W-:-:S07]  /*0460*/  @!P4 IMAD.MOV.U32 R0, RZ, RZ, R22 ;  /* 0x000000ffff00c224 */ /* 0x000fce00078e0016 */
.L_x_7:
[----:B------:R-:W-:Y:S05]  /*0470*/  BSYNC.RECONVERGENT B2 ;  /* 0x0000000000027941 */ /* 0x000fea0003800200 */
.L_x_6:
[----:B------:R-:W-:Y:S04]  /*0480*/  BSSY.RECONVERGENT B2, `(.L_x_8) ;  /* 0x0000008000027945 */ /* 0x000fe80003800200 */
[----:B------:R-:W-:Y:S05]  /*0490*/  @P1 BRA `(.L_x_9) ;  /* 0x0000000000181947 */ /* 0x000fea0003800000 */
[----:B------:R-:W-:Y:S01]  /*04a0*/  IMAD R17, R8, 0x4, R5 ;  /* 0x0000000408117824 */ /* 0x000fe200078e0205 */
[----:B0-----:R-:W-:Y:S05]  /*04b0*/  LDS R19, [R10] ;  /* 0x000000000a137984 */ /* 0x001fea0000000800 */
[----:B------:R-:W0:Y:S02]  /*04c0*/  LDS R17, [R17] ;  /* 0x0000000011117984 */ /* 0x000e240000000800 */
[----:B0-----:R-:W-:-:S13]  /*04d0*/  FSETP.GEU.AND P1, PT, R19, R17, PT ;  /* 0x000000111300720b */ /* 0x001fda0003f2e000 */
[----:B------:R1:W-:Y:S01]  /*04e0*/  @!P1 STS [R10], R17 ;  /* 0x000000110a009388 */ /* 0x0003e20000000800 */
[----:B------:R-:W-:-:S07]  /*04f0*/  @!P1 MOV R0, R20 ;  /* 0x0000001400009202 */ /* 0x000fce0000000f00 */
.L_x_9:
[----:B------:R-:W-:Y:S05]  /*0500*/  BSYNC.RECONVERGENT B2 ;  /* 0x0000000000027941 */ /* 0x000fea0003800200 */
.L_x_8:
[----:B------:R-:W-:Y:S04]  /*0510*/  BSSY.RECONVERGENT B2, `(.L_x_10) ;  /* 0x0000008000027945 */ /* 0x000fe80003800200 */
[----:B------:R-:W-:Y:S05]  /*0520*/  @P2 BRA `(.L_x_11) ;  /* 0x0000000000182947 */ /* 0x000fea0003800000 */
[----:B-1----:R-:W-:Y:S01]  /*0530*/  IMAD R17, R8, 0x8, R5 ;  /* 0x0000000808117824 */ /* 0x002fe200078e0205 */
[----:B0-----:R-:W-:Y:S05]  /*0540*/  LDS R19, [R10] ;  /* 0x000000000a137984 */ /* 0x001fea0000000800 */
[----:B------:R-:W0:Y:S02]  /*0550*/  LDS R17, [R17] ;  /* 0x0000000011117984 */ /* 0x000e240000000800 */
[----:B0-----:R-:W-:-:S13]  /*0560*/  FSETP.GEU.AND P1, PT, R19, R17, PT ;  /* 0x000000111300720b */ /* 0x001fda0003f2e000 */
[----:B------:R2:W-:Y:S01]  /*0570*/  @!P1 STS [R10], R17 ;  /* 0x000000110a009388 */ /* 0x0005e20000000800 */
[----:B------:R-:W-:-:S07]  /*0580*/  @!P1 IMAD.MOV.U32 R0, RZ, RZ, R24 ;  /* 0x000000ffff009224 */ /* 0x000fce00078e0018 */
.L_x_11:
[----:B------:R-:W-:Y:S05]  /*0590*/  BSYNC.RECONVERGENT B2 ;  /* 0x0000000000027941 */ /* 0x000fea0003800200 */
.L_x_10:
[----:B------:R-:W-:Y:S04]  /*05a0*/  BSSY.RECONVERGENT B2, `(.L_x_12) ;  /* 0x0000008000027945 */ /* 0x000fe80003800200 */
[----:B------:R-:W-:Y:S05]  /*05b0*/  @P3 BRA `(.L_x_13) ;  /* 0x0000000000183947 */ /* 0x000fea0003800000 */
[----:B-12---:R-:W-:Y:S01]  /*05c0*/  IMAD R17, R8, 0xc, R5 ;  /* 0x0000000c08117824 */ /* 0x006fe200078e0205 */
[----:B0-----:R-:W-:Y:S05]  /*05d0*/  LDS R19, [R10] ;  /* 0x000000000a137984 */ /* 0x001fea0000000800 */
[----:B------:R-:W0:Y:S02]  /*05e0*/  LDS R17, [R17] ;  /* 0x0000000011117984 */ /* 0x000e240000000800 */
[----:B0-----:R-:W-:-:S13]  /*05f0*/  FSETP.GEU.AND P1, PT, R19, R17, PT ;  /* 0x000000111300720b */ /* 0x001fda0003f2e000 */
[----:B------:R3:W-:Y:S01]  /*0600*/  @!P1 STS [R10], R17 ;  /* 0x000000110a009388 */ /* 0x0007e20000000800 */
[----:B------:R-:W-:-:S07]  /*0610*/  @!P1 IMAD.MOV.U32 R0, RZ, RZ, R2 ;  /* 0x000000ffff009224 */ /* 0x000fce00078e0002 */
.L_x_13:
[----:B------:R-:W-:Y:S05]  /*0620*/  BSYNC.RECONVERGENT B2 ;  /* 0x0000000000027941 */ /* 0x000fea0003800200 */
.L_x_12:
[----:B------:R-:W-:Y:S01]  /*0630*/  LEA R5, R8, R5, 0x4 ;  /* 0x0000000508057211 */ /* 0x000fe200078e20ff */
[----:B------:R-:W-:Y:S01]  /*0640*/  VIADD R2, R2, 0x4 ;  /* 0x0000000402027836 */ /* 0x000fe20000000000 */
[----:B------:R-:W-:Y:S06]  /*0650*/  @P0 BRA `(.L_x_14) ;  /* 0xfffffffc00440947 */ /* 0x000fec000383ffff */
[----:B------:R-:W-:-:S07]  /*0660*/  IMAD.MOV.U32 R5, RZ, RZ, R13 ;  /* 0x000000ffff057224 */ /* 0x000fce00078e000d */
.L_x_5:
[----:B------:R-:W-:-:S13]  /*0670*/  ISETP.NE.AND P0, PT, R18, RZ, PT ;  /* 0x000000ff1200720c */ /* 0x000fda0003f05270 */
[----:B------:R-:W-:Y:S05]  /*0680*/  @!P0 BRA `(.L_x_4) ;  /* 0x00000000009c8947 */ /* 0x000fea0003800000 */
[----:B0-----:R-:W-:Y:S01]  /*0690*/  IMAD.IADD R4, R5, 0x1, R14 ;  /* 0x0000000105047824 */ /* 0x001fe200078e020e */
[----:B------:R-:W-:Y:S01]  /*06a0*/  BSSY.RECONVERGENT B2, `(.L_x_15) ;  /* 0x000000b000027945 */ /* 0x000fe20003800200 */
[----:B------:R-:W-:-:S03]  /*06b0*/  ISETP.NE.AND P1, PT, R18, 0x1, PT ;  /* 0x000000011200780c */ /* 0x000fc60003f25270 */
[----:B------:R-:W-:-:S13]  /*06c0*/  ISETP.GE.AND P0, PT, R4, R3, PT ;  /* 0x000000030400720c */ /* 0x000fda0003f06270 */
[----:B------:R-:W-:Y:S05]  /*06d0*/  @P0 BRA `(.L_x_16) ;  /* 0x00000000001c0947 */ /* 0x000fea0003800000 */
[----:B-123--:R-:W-:Y:S01]  /*06e0*/  IMAD R17, R8, R5, RZ ;  /* 0x0000000508117224 */ /* 0x00efe200078e02ff */
[----:B------:R-:W-:Y:S04]  /*06f0*/  LDS R2, [R10] ;  /* 0x000000000a027984 */ /* 0x000fe80000000800 */
[----:B------:R-:W-:-:S06]  /*0700*/  LEA R17, R17, R12, 0x2 ;  /* 0x0000000c11117211 */ /* 0x000fcc00078e10ff */
[----:B------:R-:W0:Y:S02]  /*0710*/  LDS R17, [R17] ;  /* 0x0000000011117984 */ /* 0x000e240000000800 */
[----:B0-----:R-:W-:-:S13]  /*0720*/  FSETP.GEU.AND P0, PT, R2, R17, PT ;  /* 0x000000110200720b */ /* 0x001fda0003f0e000 */
[----:B------:R0:W-:Y:S01]  /*0730*/  @!P0 STS [R10], R17 ;  /* 0x000000110a008388 */ /* 0x0001e20000000800 */
[----:B------:R-:W-:-:S07]  /*0740*/  @!P0 IMAD.MOV.U32 R0, RZ, RZ, R4 ;  /* 0x000000ffff008224 */ /* 0x000fce00078e0004 */
.L_x_16:
[----:B------:R-:W-:Y:S05]  /*0750*/  BSYNC.RECONVERGENT B2 ;  /* 0x0000000000027941 */ /* 0x000fea0003800200 */
.L_x_15:
[----:B------:R-:W-:Y:S05]  /*0760*/  @!P1 BRA `(.L_x_4) ;  /* 0x0000000000649947 */ /* 0x000fea0003800000 */
[----:B------:R-:W-:Y:S01]  /*0770*/  VIADD R20, R4, 0x1 ;  /* 0x0000000104147836 */ /* 0x000fe20000000000 */
[----:B------:R-:W-:Y:S01]  /*0780*/  BSSY.RECONVERGENT B2, `(.L_x_17) ;  /* 0x000000b000027945 */ /* 0x000fe20003800200 */
[----:B------:R-:W-:-:S03]  /*0790*/  ISETP.NE.AND P1, PT, R18, 0x2, PT ;  /* 0x000000021200780c */ /* 0x000fc60003f25270 */
[----:B------:R-:W-:-:S13]  /*07a0*/  ISETP.GE.AND P0, PT, R20, R3, PT ;  /* 0x000000031400720c */ /* 0x000fda0003f06270 */
[----:B------:R-:W-:Y:S05]  /*07b0*/  @P0 BRA `(.L_x_18) ;  /* 0x00000000001c0947 */ /* 0x000fea0003800000 */
[----:B0123--:R-:W-:Y:S01]  /*07c0*/  IMAD R17, R8, R5, R8 ;  /* 0x0000000508117224 */ /* 0x00ffe200078e0208 */
[----:B------:R-:W-:Y:S03]  /*07d0*/  LDS R2, [R10] ;  /* 0x000000000a027984 */ /* 0x000fe60000000800 */
[----:B------:R-:W-:-:S06]  /*07e0*/  IMAD R17, R17, 0x4, R12 ;  /* 0x0000000411117824 */ /* 0x000fcc00078e020c */
[----:B------:R-:W0:Y:S02]  /*07f0*/  LDS R17, [R17] ;  /* 0x0000000011117984 */ /* 0x000e240000000800 */
[----:B0-----:R-:W-:-:S13]  /*0800*/  FSETP.GEU.AND P0, PT, R2, R17, PT ;  /* 0x000000110200720b */ /* 0x001fda0003f0e000 */
[----:B------:R4:W-:Y:S01]  /*0810*/  @!P0 STS [R10], R17 ;  /* 0x000000110a008388 */ /* 0x0009e20000000800 */
[----:B------:R-:W-:-:S07]  /*0820*/  @!P0 MOV R0, R20 ;  /* 0x0000001400008202 */ /* 0x000fce0000000f00 */
.L_x_18:
[----:B------:R-:W-:Y:S05]  /*0830*/  BSYNC.RECONVERGENT B2 ;  /* 0x0000000000027941 */ /* 0x000fea0003800200 */
.L_x_17:
[----:B------:R-:W-:Y:S05]  /*0840*/  @!P1 BRA `(.L_x_4) ;  /* 0x00000000002c9947 */ /* 0x000fea0003800000 */
[----:B------:R-:W-:-:S05]  /*0850*/  VIADD R4, R4, 0x2 ;  /* 0x0000000204047836 */ /* 0x000fca0000000000 */
[----:B------:R-:W-:-:S13]  /*0860*/  ISETP.GE.AND P0, PT, R4, R3, PT ;  /* 0x000000030400720c */ /* 0x000fda0003f06270 */
[----:B------:R-:W-:Y:S05]  /*0870*/  @P0 BRA `(.L_x_4) ;  /* 0x0000000000200947 */ /* 0x000fea0003800000 */
[----:B------:R-:W-:Y:S01]  /*0880*/  VIADD R5, R5, 0x2 ;  /* 0x0000000205057836 */ /* 0x000fe20000000000 */
[----:B------:R-:W-:Y:S03]  /*0890*/  LDS R2, [R10] ;  /* 0x000000000a027984 */ /* 0x000fe60000000800 */
[----:B------:R-:W-:-:S04]  /*08a0*/  IMAD R5, R5, R8, RZ ;  /* 0x0000000805057224 */ /* 0x000fc800078e02ff */
[----:B------:R-:W-:-:S06]  /*08b0*/  IMAD R5, R5, 0x4, R12 ;  /* 0x0000000405057824 */ /* 0x000fcc00078e020c */
[----:B------:R-:W5:Y:S02]  /*08c0*/  LDS R5, [R5] ;  /* 0x0000000005057984 */ /* 0x000f640000000800 */
[----:B-----5:R-:W-:-:S13]  /*08d0*/  FSETP.GEU.AND P0, PT, R2, R5, PT ;  /* 0x000000050200720b */ /* 0x020fda0003f0e000 */
[----:B------:R0:W-:Y:S01]  /*08e0*/  @!P0 STS [R10], R5 ;  /* 0x000000050a008388 */ /* 0x0001e20000000800 */
[----:B------:R-:W-:-:S07]  /*08f0*/  @!P0 MOV R0, R4 ;  /* 0x0000000400008202 */ /* 0x000fce0000000f00 */
.L_x_4:
[----:B------:R-:W-:Y:S05]  /*0900*/  BSYNC.RECONVERGENT B1 ;  /* 0x0000000000017941 */ /* 0x000fea0003800200 */
.L_x_3:
[----:B------:R-:W-:Y:S01]  /*0910*/  IMAD.IADD R14, R8, 0x1, R14 ;  /* 0x00000001080e7824 */ /* 0x000fe200078e020e */
[----:B------:R-:W-:Y:S04]  /*0920*/  BAR.SYNC.DEFER_BLOCKING 0x0 ;  /* 0x0000000000007b1d */ /* 0x000fe80000010000 */
[----:B------:R-:W-:-:S13]  /*0930*/  ISETP.GE.AND P0, PT, R14, R3, PT ;  /* 0x000000030e00720c */ /* 0x000fda0003f06270 */
[----:B------:R-:W-:Y:S05]  /*0940*/  @!P0 BRA `(.L_x_19) ;  /* 0xfffffff800188947 */ /* 0x000fea000383ffff */
[----:B------:R-:W-:Y:S05]  /*0950*/  BSYNC.RECONVERGENT B0 ;  /* 0x0000000000007941 */ /* 0x000fea0003800200 */
.L_x_0:
[----:B------:R-:W5:Y:S01]  /*0960*/  LDCU UR4, c[0x0][0x398] ;  /* 0x00007300ff0477ac */ /* 0x000f620008000800 */
[----:B------:R-:W-:-:S05]  /*0970*/  IMAD.IADD R9, R6, 0x1, R9 ;  /* 0x0000000106097824 */ /* 0x000fca00078e0209 */
[----:B-----5:R-:W-:-:S04]  /*0980*/  ISETP.GE.U32.AND P0, PT, R9, UR4, PT ;  /* 0x0000000409007c0c */ /* 0x020fc8000bf06070 */
[----:B------:R-:W-:-:S13]  /*0990*/  ISETP.NE.OR P0, PT, R7, RZ, P0 ;  /* 0x000000ff0700720c */ /* 0x000fda0000705670 */
[----:B------:R-:W-:Y:S05]  /*09a0*/  @P0 EXIT ;  /* 0x000000000000094d */ /* 0x000fea0003800000 */
[----:B------:R-:W5:Y:S01]  /*09b0*/  LDS R7, [R10] ;  /* 0x000000000a077984 */ /* 0x000f620000000800 */
[----:B------:R-:W1:Y:S08]  /*09c0*/  LDC.64 R2, c[0x0][0x388] ;  /* 0x0000e200ff027b82 */ /* 0x000e700000000a00 */
[----:B0-----:R-:W0:Y:S01]  /*09d0*/  LDC.64 R4, c[0x0][0x390] ;  /* 0x0000e400ff047b82 */ /* 0x001e220000000a00 */
[----:B-1----:R-:W-:-:S04]  /*09e0*/  IMAD.WIDE.U32 R2, R9, 0x4, R2 ;  /* 0x0000000409027825 */ /* 0x002fc800078e0002 */
[----:B0-----:R-:W-:Y:S01]  /*09f0*/  IMAD.WIDE.U32 R4, R9, 0x4, R4 ;  /* 0x0000000409047825 */ /* 0x001fe200078e0004 */
[----:B-----5:R-:W-:Y:S04]  /*0a00*/  STG.E desc[UR6][R2.64], R7 ;  /* 0x0000000702007986 */ /* 0x020fe8000c101906 */
[----:B------:R-:W-:Y:S01]  /*0a10*/  STG.E desc[UR6][R4.64], R0 ;  /* 0x0000000004007986 */ /* 0x000fe2000c101906 */
[----:B------:R-:W-:Y:S05]  /*0a20*/  EXIT ;  /* 0x000000000000794d */ /* 0x000fea0003800000 */
.L_x_20:
[----:B------:R-:W-:-:S00]  /*0a30*/  BRA `(.L_x_20) ;  /* 0xfffffffc00fc7947 */ /* 0x000fc0000383ffff */
[----:B------:R-:W-:-:S00]  /*0a40*/  NOP ;  /* 0x0000000000007918 */ /* 0x000fc00000000000 */
        /* <DEDUP_REMOVED lines=11> */
.L_x_21:


//--------------------- .nv.shared._Z17apply_rows_max_cmPfS_Piii --------------------------
	.section	.nv.shared._Z17apply_rows_max_cmPfS_Piii,"aw",@nobits
	.sectionflags	@""
	.align	16
	.zero		1024


//--------------------- .nv.shared.reserved.0     --------------------------
	.section	.nv.shared.reserved.0,"aw",@nobits
	.weak		__nv_reservedSMEM_offset_0_alias
	.size		__nv_reservedSMEM_offset_0_alias, 0, 64
	.other		__nv_reservedSMEM_offset_0_alias,@"STO_CUDA_RESERVED_SHARED STV_DEFAULT"
__nv_reservedSMEM_offset_0_alias:
	.zero		0
	.zero		64


//--------------------- .nv.constant0._Z17apply_rows_max_cmPfS_Piii --------------------------
	.section	.nv.constant0._Z17apply_rows_max_cmPfS_Piii,"a",@progbits
	.sectionflags	@""
	.align	4
.nv.constant0._Z17apply_rows_max_cmPfS_Piii:
	.zero		928


//--------------------- SYMBOLS --------------------------

	.type		.nv.reservedSmem.offset0,@object
	.size		.nv.reservedSmem.offset0,0x4
	.type		.nv.reservedSmem.cap,@object
	.size		.nv.reservedSmem.cap,0x4
